	.headerflags	@"EF_CUDA_TEXMODE_UNIFIED EF_CUDA_64BIT_ADDRESS EF_CUDA_ACCELERATORS EF_CUDA_SM90 EF_CUDA_VIRTUAL_SM(EF_CUDA_SM90)"
	.elftype	@"ET_EXEC"


//--------------------- .nv.info                  --------------------------
	.section	.nv.info,"",@"SHT_CUDA_INFO"
	.align	4


	//----- nvinfo : EIATTR_REGCOUNT
	.align		4
        /*0000*/ 	.byte	0x04, 0x2f
        /*0002*/ 	.short	(.L_1 - .L_0)
	.align		4
.L_0:
        /*0004*/ 	.word	index@(triton_poi_fused_add_mse_loss_mul_0)
        /*0008*/ 	.word	0x0000003c


	//----- nvinfo : EIATTR_MIN_STACK_SIZE
	.align		4
.L_1:
        /*000c*/ 	.byte	0x04, 0x12
        /*000e*/ 	.short	(.L_3 - .L_2)
	.align		4
.L_2:
        /*0010*/ 	.word	index@(triton_poi_fused_add_mse_loss_mul_0)
        /*0014*/ 	.word	0x00000000


	//----- nvinfo : EIATTR_FRAME_SIZE
	.align		4
.L_3:
        /*0018*/ 	.byte	0x04, 0x11
        /*001a*/ 	.short	(.L_5 - .L_4)
	.align		4
.L_4:
        /*001c*/ 	.word	index@(triton_poi_fused_add_mse_loss_mul_0)
        /*0020*/ 	.word	0x00000000


	//----- nvinfo : EIATTR_MIN_STACK_SIZE
	.align		4
.L_5:
        /*0024*/ 	.byte	0x04, 0x12
        /*0026*/ 	.short	(.L_7 - .L_6)
	.align		4
.L_6:
        /*0028*/ 	.word	index@(triton_poi_fused_add_mse_loss_mul_0)
        /*002c*/ 	.word	0x00000000
.L_7:


//--------------------- .nv.info.triton_poi_fused_add_mse_loss_mul_0 --------------------------
	.section	.nv.info.triton_poi_fused_add_mse_loss_mul_0,"",@"SHT_CUDA_INFO"
	.sectionflags	@""
	.align	4


	//----- nvinfo : EIATTR_CUDA_API_VERSION
	.align		4
        /*0000*/ 	.byte	0x04, 0x37
        /*0002*/ 	.short	(.L_9 - .L_8)
.L_8:
        /*0004*/ 	.word	0x0000007c


	//----- nvinfo : EIATTR_KPARAM_INFO
	.align		4
.L_9:
        /*0008*/ 	.byte	0x04, 0x17
        /*000a*/ 	.short	(.L_11 - .L_10)
.L_10:
        /*000c*/ 	.word	0x00000000
        /*0010*/ 	.short	0x0003
        /*0012*/ 	.short	0x0018
        /*0014*/ 	.byte	0x00, 0xf4, 0x21, 0x00


	//----- nvinfo : EIATTR_KPARAM_INFO
	.align		4
.L_11:
        /*0018*/ 	.byte	0x04, 0x17
        /*001a*/ 	.short	(.L_13 - .L_12)
.L_12:
        /*001c*/ 	.word	0x00000000
        /*0020*/ 	.short	0x0002
        /*0022*/ 	.short	0x0010
        /*0024*/ 	.byte	0x00, 0xf4, 0x21, 0x00


	//----- nvinfo : EIATTR_KPARAM_INFO
	.align		4
.L_13:
        /*0028*/ 	.byte	0x04, 0x17
        /*002a*/ 	.short	(.L_15 - .L_14)
.L_14:
        /*002c*/ 	.word	0x00000000
        /*0030*/ 	.short	0x0001
        /*0032*/ 	.short	0x0008
        /*0034*/ 	.byte	0x00, 0xf4, 0x21, 0x00


	//----- nvinfo : EIATTR_KPARAM_INFO
	.align		4
.L_15:
        /*0038*/ 	.byte	0x04, 0x17
        /*003a*/ 	.short	(.L_17 - .L_16)
.L_16:
        /*003c*/ 	.word	0x00000000
        /*0040*/ 	.short	0x0000
        /*0042*/ 	.short	0x0000
        /*0044*/ 	.byte	0x00, 0xf4, 0x21, 0x00


	//----- nvinfo : EIATTR_SPARSE_MMA_MASK
	.align		4
.L_17:
        /*0048*/ 	.byte	0x03, 0x50
        /*004a*/ 	.short	0x0000


	//----- nvinfo : EIATTR_MAXREG_COUNT
	.align		4
        /*004c*/ 	.byte	0x03, 0x1b
        /*004e*/ 	.short	0x00ff


	//----- nvinfo : EIATTR_EXIT_INSTR_OFFSETS
	.align		4
        /*0050*/ 	.byte	0x04, 0x1c
        /*0052*/ 	.short	(.L_19 - .L_18)


	//   ....[0]....
.L_18:
        /*0054*/ 	.word	0x000005d0


	//   ....[1]....
        /*0058*/ 	.word	0x000006e0


	//----- nvinfo : EIATTR_REQNTID
	.align		4
.L_19:
        /*005c*/ 	.byte	0x04, 0x10
        /*005e*/ 	.short	(.L_21 - .L_20)
.L_20:
        /*0060*/ 	.word	0x00000020
        /*0064*/ 	.word	0x00000001
        /*0068*/ 	.word	0x00000001


	//----- nvinfo : EIATTR_CBANK_PARAM_SIZE
	.align		4
.L_21:
        /*006c*/ 	.byte	0x03, 0x19
        /*006e*/ 	.short	0x0020


	//----- nvinfo : EIATTR_PARAM_CBANK
	.align		4
        /*0070*/ 	.byte	0x04, 0x0a
        /*0072*/ 	.short	(.L_23 - .L_22)
	.align		4
.L_22:
        /*0074*/ 	.word	index@(.nv.constant0.triton_poi_fused_add_mse_loss_mul_0)
        /*0078*/ 	.short	0x0210
        /*007a*/ 	.short	0x0020


	//----- nvinfo : EIATTR_SW_WAR
	.align		4
.L_23:
        /*007c*/ 	.byte	0x04, 0x36
        /*007e*/ 	.short	(.L_25 - .L_24)
.L_24:
        /*0080*/ 	.word	0x00000008
.L_25:


//--------------------- .nv.callgraph             --------------------------
	.section	.nv.callgraph,"",@"SHT_CUDA_CALLGRAPH"
	.align	4
	.sectionentsize	8
	.align		4
        /*0000*/ 	.word	0x00000000
	.align		4
        /*0004*/ 	.word	0xffffffff
	.align		4
        /*0008*/ 	.word	0x00000000
	.align		4
        /*000c*/ 	.word	0xfffffffe
	.align		4
        /*0010*/ 	.word	0x00000000
	.align		4
        /*0014*/ 	.word	0xfffffffd
	.align		4
        /*0018*/ 	.word	0x00000000
	.align		4
        /*001c*/ 	.word	0xfffffffc


//--------------------- .text.triton_poi_fused_add_mse_loss_mul_0 --------------------------
	.section	.text.triton_poi_fused_add_mse_loss_mul_0,"ax",@progbits
	.align	128
        .global         triton_poi_fused_add_mse_loss_mul_0
        .type           triton_poi_fused_add_mse_loss_mul_0,@function
        .size           triton_poi_fused_add_mse_loss_mul_0,(.L_x_1 - triton_poi_fused_add_mse_loss_mul_0)
        .other          triton_poi_fused_add_mse_loss_mul_0,@"STO_CUDA_ENTRY STV_DEFAULT"
triton_poi_fused_add_mse_loss_mul_0:
.text.triton_poi_fused_add_mse_loss_mul_0:
[----:B------:R-:W0:Y:S08]  /*0000*/  LDC R1, c[0x0][0x28] ;  /* 0x00000a00ff017b82 */ /* 0x000e300000000800 */
[----:B------:R-:W1:Y:S01]  /*0010*/  LDC.64 R6, c[0x0][0x220] ;  /* 0x00008800ff067b82 */ /* 0x000e620000000a00 */
[----:B------:R-:W-:-:S07]  /*0020*/  ULDC.64 UR4, c[0x0][0x208] ;  /* 0x0000820000047ab9 */ /* 0x000fce0000000a00 */
[----:B------:R-:W2:Y:S08]  /*0030*/  LDC.64 R2, c[0x0][0x228] ;  /* 0x00008a00ff027b82 */ /* 0x000eb00000000a00 */
[----:B------:R-:W3:Y:S01]  /*0040*/  LDC.64 R4, c[0x0][0x218] ;  /* 0x00008600ff047b82 */ /* 0x000ee20000000a00 */
[----:B-1----:R-:W4:Y:S04]  /*0050*/  LDG.E R51, desc[UR4][R6.64+0x10] ;  /* 0x0000100406337981 */ /* 0x002f28000c1e1900 */
[----:B------:R-:W4:Y:S04]  /*0060*/  LDG.E R49, desc[UR4][R6.64] ;  /* 0x0000000406317981 */ /* 0x000f28000c1e1900 */
[----:B--2---:R-:W4:Y:S04]  /*0070*/  LDG.E R52, desc[UR4][R2.64+0x10] ;  /* 0x0000100402347981 */ /* 0x004f28000c1e1900 */
[----:B------:R-:W2:Y:S04]  /*0080*/  LDG.E R48, desc[UR4][R2.64] ;  /* 0x0000000402307981 */ /* 0x000ea8000c1e1900 */
[----:B---3--:R-:W3:Y:S04]  /*0090*/  LDG.E R50, desc[UR4][R4.64+0x10] ;  /* 0x0000100404327981 */ /* 0x008ee8000c1e1900 */
[----:B------:R-:W3:Y:S04]  /*00a0*/  LDG.E R45, desc[UR4][R6.64+0x20] ;  /* 0x00002004062d7981 */ /* 0x000ee8000c1e1900 */
        /* <DEDUP_REMOVED lines=32> */
[----:B------:R-:W3:Y:S01]  /*02b0*/  LDG.E R17, desc[UR4][R4.64+0xc] ;  /* 0x00000c0404117981 */ /* 0x000ee2000c1e1900 */
[----:B------:R-:W1:Y:S03]  /*02c0*/  S2R R57, SR_TID.X ;  /* 0x0000000000397919 */ /* 0x000e660000002100 */
[----:B------:R-:W5:Y:S04]  /*02d0*/  LDG.E R9, desc[UR4][R2.64+0x2c] ;  /* 0x00002c0402097981 */ /* 0x000f68000c1e1900 */
[----:B------:R-:W5:Y:S04]  /*02e0*/  LDG.E R11, desc[UR4][R2.64+0x38] ;  /* 0x00003804020b7981 */ /* 0x000f68000c1e1900 */
[----:B------:R-:W5:Y:S04]  /*02f0*/  LDG.E R37, desc[UR4][R2.64+0x3c] ;  /* 0x00003c0402257981 */ /* 0x000f68000c1e1900 */
[----:B------:R-:W5:Y:S04]  /*0300*/  LDG.E R8, desc[UR4][R6.64+0x2c] ;  /* 0x00002c0406087981 */ /* 0x000f68000c1e1900 */
[----:B------:R-:W5:Y:S04]  /*0310*/  LDG.E R10, desc[UR4][R6.64+0x38] ;  /* 0x00003804060a7981 */ /* 0x000f68000c1e1900 */
[----:B------:R2:W5:Y:S04]  /*0320*/  LDG.E R12, desc[UR4][R6.64+0x3c] ;  /* 0x00003c04060c7981 */ /* 0x000568000c1e1900 */
[----:B------:R-:W5:Y:S01]  /*0330*/  LDG.E R13, desc[UR4][R4.64+0x2c] ;  /* 0x00002c04040d7981 */ /* 0x000f62000c1e1900 */
[----:B01----:R-:W-:-:S03]  /*0340*/  LOP3.LUT P0, RZ, R57, 0x1f, RZ, 0xc0, !PT ;  /* 0x0000001f39ff7812 */ /* 0x003fc6000780c0ff */
[----:B------:R-:W5:Y:S04]  /*0350*/  LDG.E R39, desc[UR4][R4.64+0x38] ;  /* 0x0000380404277981 */ /* 0x000f68000c1e1900 */
[----:B------:R0:W5:Y:S01]  /*0360*/  LDG.E R43, desc[UR4][R4.64+0x3c] ;  /* 0x00003c04042b7981 */ /* 0x000162000c1e1900 */
[----:B----4-:R-:W-:Y:S01]  /*0370*/  FMUL R53, R51, R52 ;  /* 0x0000003433357220 */ /* 0x010fe20000400000 */
[----:B--2---:R-:W-:-:S03]  /*0380*/  FMUL R55, R49, R48 ;  /* 0x0000003031377220 */ /* 0x004fc60000400000 */
[----:B---3--:R-:W-:-:S04]  /*0390*/  FFMA R50, R50, R51, -R53 ;  /* 0x0000003332327223 */ /* 0x008fc80000000835 */
[----:B------:R-:W-:Y:S01]  /*03a0*/  FMUL R7, R50, R50 ;  /* 0x0000003232077220 */ /* 0x000fe20000400000 */
[----:B------:R-:W-:Y:S01]  /*03b0*/  FMUL R3, R45, R54 ;  /* 0x000000362d037220 */ /* 0x000fe20000400000 */
[----:B------:R-:W-:-:S04]  /*03c0*/  FFMA R46, R46, R49, -R55 ;  /* 0x000000312e2e7223 */ /* 0x000fc80000000837 */
[----:B------:R-:W-:Y:S01]  /*03d0*/  FFMA R7, R46, R46, R7 ;  /* 0x0000002e2e077223 */ /* 0x000fe20000000007 */
[----:B------:R-:W-:Y:S01]  /*03e0*/  FMUL R49, R47, R56 ;  /* 0x000000382f317220 */ /* 0x000fe20000400000 */
[----:B------:R-:W-:-:S04]  /*03f0*/  FFMA R40, R40, R45, -R3 ;  /* 0x0000002d28287223 */ /* 0x000fc80000000803 */
[----:B------:R-:W-:Y:S01]  /*0400*/  FFMA R40, R40, R40, R7 ;  /* 0x0000002828287223 */ /* 0x000fe20000000007 */
[----:B------:R-:W-:Y:S01]  /*0410*/  FMUL R3, R35, R36 ;  /* 0x0000002423037220 */ /* 0x000fe20000400000 */
[----:B------:R-:W-:Y:S01]  /*0420*/  FMUL R2, R30, R31 ;  /* 0x0000001f1e027220 */ /* 0x000fe20000400000 */
[----:B------:R-:W-:Y:S01]  /*0430*/  FMUL R51, R41, R44 ;  /* 0x0000002c29337220 */ /* 0x000fe20000400000 */
[----:B------:R-:W-:Y:S01]  /*0440*/  FFMA R42, R42, R47, -R49 ;  /* 0x0000002f2a2a7223 */ /* 0x000fe20000000831 */
[----:B------:R-:W-:-:S03]  /*0450*/  FFMA R3, R34, R35, -R3 ;  /* 0x0000002322037223 */ /* 0x000fc60000000803 */
[----:B0-----:R-:W-:Y:S01]  /*0460*/  FMUL R5, R42, R42 ;  /* 0x0000002a2a057220 */ /* 0x001fe20000400000 */
[----:B------:R-:W-:Y:S01]  /*0470*/  FFMA R2, R29, R30, -R2 ;  /* 0x0000001e1d027223 */ /* 0x000fe20000000802 */
[----:B------:R-:W-:-:S04]  /*0480*/  FFMA R38, R38, R41, -R51 ;  /* 0x0000002926267223 */ /* 0x000fc80000000833 */
[----:B------:R-:W-:Y:S01]  /*0490*/  FFMA R5, R38, R38, R5 ;  /* 0x0000002626057223 */ /* 0x000fe20000000005 */
[----:B------:R-:W-:Y:S01]  /*04a0*/  FMUL R7, R33, R0 ;  /* 0x0000000021077220 */ /* 0x000fe20000400000 */
[----:B------:R-:W-:Y:S01]  /*04b0*/  FFMA R0, R3, R3, R40 ;  /* 0x0000000303007223 */ /* 0x000fe20000000028 */
        /* <DEDUP_REMOVED lines=9> */
[----:B------:R-:W-:-:S04]  /*0550*/  FFMA R16, R25, R26, -R16 ;  /* 0x0000001a19107223 */ /* 0x000fc80000000810 */
[----:B------:R-:W-:Y:S01]  /*0560*/  FFMA R5, R16, R16, R5 ;  /* 0x0000001010057223 */ /* 0x000fe20000000005 */
[----:B------:R-:W-:Y:S01]  /*0570*/  FFMA R2, R23, R24, -R2 ;  /* 0x0000001817027223 */ /* 0x000fe20000000802 */
[----:B------:R-:W-:Y:S01]  /*0580*/  FMUL R4, R18, R19 ;  /* 0x0000001312047220 */ /* 0x000fe20000400000 */
[----:B------:R-:W-:Y:S02]  /*0590*/  FFMA R20, R21, R22, -R20 ;  /* 0x0000001615147223 */ /* 0x000fe40000000814 */
[----:B------:R-:W-:Y:S01]  /*05a0*/  FFMA R7, R2, R2, R3 ;  /* 0x0000000202077223 */ /* 0x000fe20000000003 */
[----:B------:R-:W-:Y:S01]  /*05b0*/  FFMA R4, R17, R18, -R4 ;  /* 0x0000001211047223 */ /* 0x000fe20000000804 */
[----:B------:R-:W-:Y:S01]  /*05c0*/  FMUL R15, R20, R20 ;  /* 0x00000014140f7220 */ /* 0x000fe20000400000 */
[----:B------:R-:W-:Y:S06]  /*05d0*/  @P0 EXIT ;  /* 0x000000000000094d */ /* 0x000fec0003800000 */
[----:B------:R-:W0:Y:S01]  /*05e0*/  LDC.64 R2, c[0x0][0x210] ;  /* 0x00008400ff027b82 */ /* 0x000e220000000a00 */
[----:B-----5:R-:W-:Y:S01]  /*05f0*/  FMUL R6, R8, R9 ;  /* 0x0000000908067220 */ /* 0x020fe20000400000 */
[----:B------:R-:W-:Y:S01]  /*0600*/  FFMA R15, R4, R4, R15 ;  /* 0x00000004040f7223 */ /* 0x000fe2000000000f */
[----:B------:R-:W-:Y:S01]  /*0610*/  FMUL R4, R10, R11 ;  /* 0x0000000b0a047220 */ /* 0x000fe20000400000 */
[----:B------:R-:W-:Y:S01]  /*0620*/  FFMA R0, R0, 0.25, RZ ;  /* 0x3e80000000007823 */ /* 0x000fe200000000ff */
[----:B------:R-:W-:Y:S01]  /*0630*/  FFMA R8, R13, R8, -R6 ;  /* 0x000000080d087223 */ /* 0x000fe20000000806 */
[----:B------:R-:W-:Y:S01]  /*0640*/  FMUL R6, R12, R37 ;  /* 0x000000250c067220 */ /* 0x000fe20000400000 */
[----:B------:R-:W-:Y:S01]  /*0650*/  FFMA R4, R39, R10, -R4 ;  /* 0x0000000a27047223 */ /* 0x000fe20000000804 */
[----:B------:R-:W-:Y:S01]  /*0660*/  FFMA R0, R5, 0.25, R0 ;  /* 0x3e80000005007823 */ /* 0x000fe20000000000 */
[----:B------:R-:W-:Y:S01]  /*0670*/  FFMA R15, R8, R8, R15 ;  /* 0x00000008080f7223 */ /* 0x000fe2000000000f */
[----:B------:R-:W-:Y:S01]  /*0680*/  FFMA R6, R43, R12, -R6 ;  /* 0x0000000c2b067223 */ /* 0x000fe20000000806 */
[----:B------:R-:W-:-:S03]  /*0690*/  FFMA R7, R4, R4, R7 ;  /* 0x0000000404077223 */ /* 0x000fc60000000007 */
[----:B------:R-:W-:Y:S01]  /*06a0*/  FFMA R15, R6, R6, R15 ;  /* 0x00000006060f7223 */ /* 0x000fe2000000000f */
[----:B------:R-:W-:-:S04]  /*06b0*/  FFMA R0, R7, 0.25, R0 ;  /* 0x3e80000007007823 */ /* 0x000fc80000000000 */
[----:B------:R-:W-:-:S05]  /*06c0*/  FFMA R15, R15, 0.25, R0 ;  /* 0x3e8000000f0f7823 */ /* 0x000fca0000000000 */
[----:B0-----:R-:W-:Y:S01]  /*06d0*/  STG.E desc[UR4][R2.64], R15 ;  /* 0x0000000f02007986 */ /* 0x001fe2000c101904 */
[----:B------:R-:W-:Y:S05]  /*06e0*/  EXIT ;  /* 0x000000000000794d */ /* 0x000fea0003800000 */
.L_x_0:
[----:B------:R-:W-:-:S00]  /*06f0*/  BRA `(.L_x_0) ;  /* 0xfffffffc00fc7947 */ /* 0x000fc0000383ffff */
[----:B------:R-:W-:-:S00]  /*0700*/  NOP ;  /* 0x0000000000007918 */ /* 0x000fc00000000000 */
[----:B------:R-:W-:-:S00]  /*0710*/  NOP ;  /* 0x0000000000007918 */ /* 0x000fc00000000000 */
[----:B------:R-:W-:-:S00]  /*0720*/  NOP ;  /* 0x0000000000007918 */ /* 0x000fc00000000000 */
[----:B------:R-:W-:-:S00]  /*0730*/  NOP ;  /* 0x0000000000007918 */ /* 0x000fc00000000000 */
[----:B------:R-:W-:-:S00]  /*0740*/  NOP ;  /* 0x0000000000007918 */ /* 0x000fc00000000000 */
[----:B------:R-:W-:-:S00]  /*0750*/  NOP ;  /* 0x0000000000007918 */ /* 0x000fc00000000000 */
[----:B------:R-:W-:-:S00]  /*0760*/  NOP ;  /* 0x0000000000007918 */ /* 0x000fc00000000000 */
[----:B------:R-:W-:-:S00]  /*0770*/  NOP ;  /* 0x0000000000007918 */ /* 0x000fc00000000000 */
.L_x_1:


//--------------------- .nv.constant0.triton_poi_fused_add_mse_loss_mul_0 --------------------------
	.section	.nv.constant0.triton_poi_fused_add_mse_loss_mul_0,"a",@progbits
	.sectionflags	@""
	.align	4
.nv.constant0.triton_poi_fused_add_mse_loss_mul_0:
	.zero		560
